//
// Generated by NVIDIA NVVM Compiler
//
// Compiler Build ID: CL-36424714
// Cuda compilation tools, release 13.0, V13.0.88
// Based on NVVM 20.0.0
//

.version 9.0
.target sm_100
.address_size 64

	// .globl	_Z3addPiS_S_

.visible .entry _Z3addPiS_S_(
	.param .u64 .ptr .align 1 _Z3addPiS_S__param_0,
	.param .u64 .ptr .align 1 _Z3addPiS_S__param_1,
	.param .u64 .ptr .align 1 _Z3addPiS_S__param_2
)
{
	.reg .b32 	%r<8>;
	.reg .b64 	%rd<11>;

	ld.param.u64 	%rd1, [_Z3addPiS_S__param_0];
	ld.param.u64 	%rd2, [_Z3addPiS_S__param_1];
	ld.param.u64 	%rd3, [_Z3addPiS_S__param_2];
	cvta.to.global.u64 	%rd4, %rd3;
	cvta.to.global.u64 	%rd5, %rd2;
	cvta.to.global.u64 	%rd6, %rd1;
	mov.u32 	%r1, %ctaid.x;
	mov.u32 	%r2, %ntid.x;
	mov.u32 	%r3, %tid.x;
	mad.lo.s32 	%r4, %r1, %r2, %r3;
	mul.wide.u32 	%rd7, %r4, 4;
	add.s64 	%rd8, %rd6, %rd7;
	ld.global.u32 	%r5, [%rd8];
	add.s64 	%rd9, %rd5, %rd7;
	ld.global.u32 	%r6, [%rd9];
	add.s32 	%r7, %r6, %r5;
	add.s64 	%rd10, %rd4, %rd7;
	st.global.u32 	[%rd10], %r7;
	ret;

}
	// .globl	_Z8subtractPiS_S_
.visible .entry _Z8subtractPiS_S_(
	.param .u64 .ptr .align 1 _Z8subtractPiS_S__param_0,
	.param .u64 .ptr .align 1 _Z8subtractPiS_S__param_1,
	.param .u64 .ptr .align 1 _Z8subtractPiS_S__param_2
)
{
	.reg .b32 	%r<8>;
	.reg .b64 	%rd<11>;

	ld.param.u64 	%rd1, [_Z8subtractPiS_S__param_0];
	ld.param.u64 	%rd2, [_Z8subtractPiS_S__param_1];
	ld.param.u64 	%rd3, [_Z8subtractPiS_S__param_2];
	cvta.to.global.u64 	%rd4, %rd3;
	cvta.to.global.u64 	%rd5, %rd2;
	cvta.to.global.u64 	%rd6, %rd1;
	mov.u32 	%r1, %ctaid.x;
	mov.u32 	%r2, %ntid.x;
	mov.u32 	%r3, %tid.x;
	mad.lo.s32 	%r4, %r1, %r2, %r3;
	mul.wide.u32 	%rd7, %r4, 4;
	add.s64 	%rd8, %rd6, %rd7;
	ld.global.u32 	%r5, [%rd8];
	add.s64 	%rd9, %rd5, %rd7;
	ld.global.u32 	%r6, [%rd9];
	sub.s32 	%r7, %r5, %r6;
	add.s64 	%rd10, %rd4, %rd7;
	st.global.u32 	[%rd10], %r7;
	ret;

}
	// .globl	_Z4multPiS_S_
.visible .entry _Z4multPiS_S_(
	.param .u64 .ptr .align 1 _Z4multPiS_S__param_0,
	.param .u64 .ptr .align 1 _Z4multPiS_S__param_1,
	.param .u64 .ptr .align 1 _Z4multPiS_S__param_2
)
{
	.reg .b32 	%r<8>;
	.reg .b64 	%rd<11>;

	ld.param.u64 	%rd1, [_Z4multPiS_S__param_0];
	ld.param.u64 	%rd2, [_Z4multPiS_S__param_1];
	ld.param.u64 	%rd3, [_Z4multPiS_S__param_2];
	cvta.to.global.u64 	%rd4, %rd3;
	cvta.to.global.u64 	%rd5, %rd2;
	cvta.to.global.u64 	%rd6, %rd1;
	mov.u32 	%r1, %ctaid.x;
	mov.u32 	%r2, %ntid.x;
	mov.u32 	%r3, %tid.x;
	mad.lo.s32 	%r4, %r1, %r2, %r3;
	mul.wide.u32 	%rd7, %r4, 4;
	add.s64 	%rd8, %rd6, %rd7;
	ld.global.u32 	%r5, [%rd8];
	add.s64 	%rd9, %rd5, %rd7;
	ld.global.u32 	%r6, [%rd9];
	mul.lo.s32 	%r7, %r6, %r5;
	add.s64 	%rd10, %rd4, %rd7;
	st.global.u32 	[%rd10], %r7;
	ret;

}
	// .globl	_Z3modPiS_S_
.visible .entry _Z3modPiS_S_(
	.param .u64 .ptr .align 1 _Z3modPiS_S__param_0,
	.param .u64 .ptr .align 1 _Z3modPiS_S__param_1,
	.param .u64 .ptr .align 1 _Z3modPiS_S__param_2
)
{
	.reg .b32 	%r<8>;
	.reg .b64 	%rd<11>;

	ld.param.u64 	%rd1, [_Z3modPiS_S__param_0];
	ld.param.u64 	%rd2, [_Z3modPiS_S__param_1];
	ld.param.u64 	%rd3, [_Z3modPiS_S__param_2];
	cvta.to.global.u64 	%rd4, %rd3;
	cvta.to.global.u64 	%rd5, %rd2;
	cvta.to.global.u64 	%rd6, %rd1;
	mov.u32 	%r1, %ctaid.x;
	mov.u32 	%r2, %ntid.x;
	mov.u32 	%r3, %tid.x;
	mad.lo.s32 	%r4, %r1, %r2, %r3;
	mul.wide.u32 	%rd7, %r4, 4;
	add.s64 	%rd8, %rd6, %rd7;
	ld.global.u32 	%r5, [%rd8];
	add.s64 	%rd9, %rd5, %rd7;
	ld.global.u32 	%r6, [%rd9];
	rem.s32 	%r7, %r5, %r6;
	add.s64 	%rd10, %rd4, %rd7;
	st.global.u32 	[%rd10], %r7;
	ret;

}
	// .globl	_Z7add_regPiS_S_
.visible .entry _Z7add_regPiS_S_(
	.param .u64 .ptr .align 1 _Z7add_regPiS_S__param_0,
	.param .u64 .ptr .align 1 _Z7add_regPiS_S__param_1,
	.param .u64 .ptr .align 1 _Z7add_regPiS_S__param_2
)
{
	.reg .b32 	%r<8>;
	.reg .b64 	%rd<11>;

	ld.param.u64 	%rd1, [_Z7add_regPiS_S__param_0];
	ld.param.u64 	%rd2, [_Z7add_regPiS_S__param_1];
	ld.param.u64 	%rd3, [_Z7add_regPiS_S__param_2];
	cvta.to.global.u64 	%rd4, %rd3;
	cvta.to.global.u64 	%rd5, %rd2;
	cvta.to.global.u64 	%rd6, %rd1;
	mov.u32 	%r1, %ctaid.x;
	mov.u32 	%r2, %ntid.x;
	mov.u32 	%r3, %tid.x;
	mad.lo.s32 	%r4, %r1, %r2, %r3;
	mul.wide.u32 	%rd7, %r4, 4;
	add.s64 	%rd8, %rd6, %rd7;
	ld.global.u32 	%r5, [%rd8];
	add.s64 	%rd9, %rd5, %rd7;
	ld.global.u32 	%r6, [%rd9];
	add.s32 	%r7, %r6, %r5;
	add.s64 	%rd10, %rd4, %rd7;
	st.global.u32 	[%rd10], %r7;
	ret;

}
	// .globl	_Z12subtract_regPiS_S_
.visible .entry _Z12subtract_regPiS_S_(
	.param .u64 .ptr .align 1 _Z12subtract_regPiS_S__param_0,
	.param .u64 .ptr .align 1 _Z12subtract_regPiS_S__param_1,
	.param .u64 .ptr .align 1 _Z12subtract_regPiS_S__param_2
)
{
	.reg .b32 	%r<8>;
	.reg .b64 	%rd<11>;

	ld.param.u64 	%rd1, [_Z12subtract_regPiS_S__param_0];
	ld.param.u64 	%rd2, [_Z12subtract_regPiS_S__param_1];
	ld.param.u64 	%rd3, [_Z12subtract_regPiS_S__param_2];
	cvta.to.global.u64 	%rd4, %rd3;
	cvta.to.global.u64 	%rd5, %rd2;
	cvta.to.global.u64 	%rd6, %rd1;
	mov.u32 	%r1, %ctaid.x;
	mov.u32 	%r2, %ntid.x;
	mov.u32 	%r3, %tid.x;
	mad.lo.s32 	%r4, %r1, %r2, %r3;
	mul.wide.u32 	%rd7, %r4, 4;
	add.s64 	%rd8, %rd6, %rd7;
	ld.global.u32 	%r5, [%rd8];
	add.s64 	%rd9, %rd5, %rd7;
	ld.global.u32 	%r6, [%rd9];
	sub.s32 	%r7, %r5, %r6;
	add.s64 	%rd10, %rd4, %rd7;
	st.global.u32 	[%rd10], %r7;
	ret;

}
	// .globl	_Z8mult_regPiS_S_
.visible .entry _Z8mult_regPiS_S_(
	.param .u64 .ptr .align 1 _Z8mult_regPiS_S__param_0,
	.param .u64 .ptr .align 1 _Z8mult_regPiS_S__param_1,
	.param .u64 .ptr .align 1 _Z8mult_regPiS_S__param_2
)
{
	.reg .b32 	%r<8>;
	.reg .b64 	%rd<11>;

	ld.param.u64 	%rd1, [_Z8mult_regPiS_S__param_0];
	ld.param.u64 	%rd2, [_Z8mult_regPiS_S__param_1];
	ld.param.u64 	%rd3, [_Z8mult_regPiS_S__param_2];
	cvta.to.global.u64 	%rd4, %rd3;
	cvta.to.global.u64 	%rd5, %rd2;
	cvta.to.global.u64 	%rd6, %rd1;
	mov.u32 	%r1, %ctaid.x;
	mov.u32 	%r2, %ntid.x;
	mov.u32 	%r3, %tid.x;
	mad.lo.s32 	%r4, %r1, %r2, %r3;
	mul.wide.u32 	%rd7, %r4, 4;
	add.s64 	%rd8, %rd6, %rd7;
	ld.global.u32 	%r5, [%rd8];
	add.s64 	%rd9, %rd5, %rd7;
	ld.global.u32 	%r6, [%rd9];
	mul.lo.s32 	%r7, %r6, %r5;
	add.s64 	%rd10, %rd4, %rd7;
	st.global.u32 	[%rd10], %r7;
	ret;

}
	// .globl	_Z7mod_regPiS_S_
.visible .entry _Z7mod_regPiS_S_(
	.param .u64 .ptr .align 1 _Z7mod_regPiS_S__param_0,
	.param .u64 .ptr .align 1 _Z7mod_regPiS_S__param_1,
	.param .u64 .ptr .align 1 _Z7mod_regPiS_S__param_2
)
{
	.reg .b32 	%r<8>;
	.reg .b64 	%rd<11>;

	ld.param.u64 	%rd1, [_Z7mod_regPiS_S__param_0];
	ld.param.u64 	%rd2, [_Z7mod_regPiS_S__param_1];
	ld.param.u64 	%rd3, [_Z7mod_regPiS_S__param_2];
	cvta.to.global.u64 	%rd4, %rd3;
	cvta.to.global.u64 	%rd5, %rd2;
	cvta.to.global.u64 	%rd6, %rd1;
	mov.u32 	%r1, %ctaid.x;
	mov.u32 	%r2, %ntid.x;
	mov.u32 	%r3, %tid.x;
	mad.lo.s32 	%r4, %r1, %r2, %r3;
	mul.wide.u32 	%rd7, %r4, 4;
	add.s64 	%rd8, %rd6, %rd7;
	ld.global.u32 	%r5, [%rd8];
	add.s64 	%rd9, %rd5, %rd7;
	ld.global.u32 	%r6, [%rd9];
	rem.s32 	%r7, %r5, %r6;
	add.s64 	%rd10, %rd4, %rd7;
	st.global.u32 	[%rd10], %r7;
	ret;

}


// ===== COMPILED SASS (sm_100) =====

	.target	sm_100

	.elftype	@"ET_EXEC"


//--------------------- .note.nv.tkinfo           --------------------------
	.section	.note.nv.tkinfo,"",@"SHT_NOTE"
	.sectionflags	@"SHF_NOTE_NV_TKINFO"
	.tkinfo
        /*0018*/ 	.word	0x00000002
        /*0030*/ 	.string	""
        /*0030*/ 	.string	"ptxas"
        /*0030*/ 	.string	"Cuda compilation tools, release 13.0, V13.0.88"
        /*0030*/ 	.string	"Build cuda_13.0.r13.0/compiler.36424714_0"
        /*0030*/ 	.string	"-arch sm_100 -m 64 "



//--------------------- .note.nv.cuinfo           --------------------------
	.section	.note.nv.cuinfo,"",@"SHT_NOTE"
	.sectionflags	@"SHF_NOTE_NV_CUINFO"
        /*0018*/ 	.short	0x0002
        /*001a*/ 	.short	0x0064
        /*001c*/ 	.short	0x0082
	.zero		2


//--------------------- .nv.info                  --------------------------
	.section	.nv.info,"",@"SHT_CUDA_INFO"
	.align	4


	//----- nvinfo : EIATTR_REGCOUNT
	.align		4
        /*0000*/ 	.byte	0x04, 0x2f
        /*0002*/ 	.short	(.L_1 - .L_0)
	.align		4
.L_0:
        /*0004*/ 	.word	index@(_Z3addPiS_S_)
        /*0008*/ 	.word	0x0000000c


	//----- nvinfo : EIATTR_FRAME_SIZE
	.align		4
.L_1:
        /*000c*/ 	.byte	0x04, 0x11
        /*000e*/ 	.short	(.L_3 - .L_2)
	.align		4
.L_2:
        /*0010*/ 	.word	index@(_Z3addPiS_S_)
        /*0014*/ 	.word	0x00000000


	//----- nvinfo : EIATTR_REGCOUNT
	.align		4
.L_3:
        /*0018*/ 	.byte	0x04, 0x2f
        /*001a*/ 	.short	(.L_5 - .L_4)
	.align		4
.L_4:
        /*001c*/ 	.word	index@(_Z8subtractPiS_S_)
        /*0020*/ 	.word	0x0000000c


	//----- nvinfo : EIATTR_FRAME_SIZE
	.align		4
.L_5:
        /*0024*/ 	.byte	0x04, 0x11
        /*0026*/ 	.short	(.L_7 - .L_6)
	.align		4
.L_6:
        /*0028*/ 	.word	index@(_Z8subtractPiS_S_)
        /*002c*/ 	.word	0x00000000


	//----- nvinfo : EIATTR_REGCOUNT
	.align		4
.L_7:
        /*0030*/ 	.byte	0x04, 0x2f
        /*0032*/ 	.short	(.L_9 - .L_8)
	.align		4
.L_8:
        /*0034*/ 	.word	index@(_Z4multPiS_S_)
        /*0038*/ 	.word	0x0000000c


	//----- nvinfo : EIATTR_FRAME_SIZE
	.align		4
.L_9:
        /*003c*/ 	.byte	0x04, 0x11
        /*003e*/ 	.short	(.L_11 - .L_10)
	.align		4
.L_10:
        /*0040*/ 	.word	index@(_Z4multPiS_S_)
        /*0044*/ 	.word	0x00000000


	//----- nvinfo : EIATTR_REGCOUNT
	.align		4
.L_11:
        /*0048*/ 	.byte	0x04, 0x2f
        /*004a*/ 	.short	(.L_13 - .L_12)
	.align		4
.L_12:
        /*004c*/ 	.word	index@(_Z3modPiS_S_)
        /*0050*/ 	.word	0x0000000d


	//----- nvinfo : EIATTR_FRAME_SIZE
	.align		4
.L_13:
        /*0054*/ 	.byte	0x04, 0x11
        /*0056*/ 	.short	(.L_15 - .L_14)
	.align		4
.L_14:
        /*0058*/ 	.word	index@(_Z3modPiS_S_)
        /*005c*/ 	.word	0x00000000


	//----- nvinfo : EIATTR_REGCOUNT
	.align		4
.L_15:
        /*0060*/ 	.byte	0x04, 0x2f
        /*0062*/ 	.short	(.L_17 - .L_16)
	.align		4
.L_16:
        /*0064*/ 	.word	index@(_Z7add_regPiS_S_)
        /*0068*/ 	.word	0x0000000c


	//----- nvinfo : EIATTR_FRAME_SIZE
	.align		4
.L_17:
        /*006c*/ 	.byte	0x04, 0x11
        /*006e*/ 	.short	(.L_19 - .L_18)
	.align		4
.L_18:
        /*0070*/ 	.word	index@(_Z7add_regPiS_S_)
        /*0074*/ 	.word	0x00000000


	//----- nvinfo : EIATTR_REGCOUNT
	.align		4
.L_19:
        /*0078*/ 	.byte	0x04, 0x2f
        /*007a*/ 	.short	(.L_21 - .L_20)
	.align		4
.L_20:
        /*007c*/ 	.word	index@(_Z12subtract_regPiS_S_)
        /*0080*/ 	.word	0x0000000c


	//----- nvinfo : EIATTR_FRAME_SIZE
	.align		4
.L_21:
        /*0084*/ 	.byte	0x04, 0x11
        /*0086*/ 	.short	(.L_23 - .L_22)
	.align		4
.L_22:
        /*0088*/ 	.word	index@(_Z12subtract_regPiS_S_)
        /*008c*/ 	.word	0x00000000


	//----- nvinfo : EIATTR_REGCOUNT
	.align		4
.L_23:
        /*0090*/ 	.byte	0x04, 0x2f
        /*0092*/ 	.short	(.L_25 - .L_24)
	.align		4
.L_24:
        /*0094*/ 	.word	index@(_Z8mult_regPiS_S_)
        /*0098*/ 	.word	0x0000000c


	//----- nvinfo : EIATTR_FRAME_SIZE
	.align		4
.L_25:
        /*009c*/ 	.byte	0x04, 0x11
        /*009e*/ 	.short	(.L_27 - .L_26)
	.align		4
.L_26:
        /*00a0*/ 	.word	index@(_Z8mult_regPiS_S_)
        /*00a4*/ 	.word	0x00000000


	//----- nvinfo : EIATTR_REGCOUNT
	.align		4
.L_27:
        /*00a8*/ 	.byte	0x04, 0x2f
        /*00aa*/ 	.short	(.L_29 - .L_28)
	.align		4
.L_28:
        /*00ac*/ 	.word	index@(_Z7mod_regPiS_S_)
        /*00b0*/ 	.word	0x0000000d


	//----- nvinfo : EIATTR_FRAME_SIZE
	.align		4
.L_29:
        /*00b4*/ 	.byte	0x04, 0x11
        /*00b6*/ 	.short	(.L_31 - .L_30)
	.align		4
.L_30:
        /*00b8*/ 	.word	index@(_Z7mod_regPiS_S_)
        /*00bc*/ 	.word	0x00000000


	//----- nvinfo : EIATTR_MIN_STACK_SIZE
	.align		4
.L_31:
        /*00c0*/ 	.byte	0x04, 0x12
        /*00c2*/ 	.short	(.L_33 - .L_32)
	.align		4
.L_32:
        /*00c4*/ 	.word	index@(_Z7mod_regPiS_S_)
        /*00c8*/ 	.word	0x00000000


	//----- nvinfo : EIATTR_MIN_STACK_SIZE
	.align		4
.L_33:
        /*00cc*/ 	.byte	0x04, 0x12
        /*00ce*/ 	.short	(.L_35 - .L_34)
	.align		4
.L_34:
        /*00d0*/ 	.word	index@(_Z8mult_regPiS_S_)
        /*00d4*/ 	.word	0x00000000


	//----- nvinfo : EIATTR_MIN_STACK_SIZE
	.align		4
.L_35:
        /*00d8*/ 	.byte	0x04, 0x12
        /*00da*/ 	.short	(.L_37 - .L_36)
	.align		4
.L_36:
        /*00dc*/ 	.word	index@(_Z12subtract_regPiS_S_)
        /*00e0*/ 	.word	0x00000000


	//----- nvinfo : EIATTR_MIN_STACK_SIZE
	.align		4
.L_37:
        /*00e4*/ 	.byte	0x04, 0x12
        /*00e6*/ 	.short	(.L_39 - .L_38)
	.align		4
.L_38:
        /*00e8*/ 	.word	index@(_Z7add_regPiS_S_)
        /*00ec*/ 	.word	0x00000000


	//----- nvinfo : EIATTR_MIN_STACK_SIZE
	.align		4
.L_39:
        /*00f0*/ 	.byte	0x04, 0x12
        /*00f2*/ 	.short	(.L_41 - .L_40)
	.align		4
.L_40:
        /*00f4*/ 	.word	index@(_Z3modPiS_S_)
        /*00f8*/ 	.word	0x00000000


	//----- nvinfo : EIATTR_MIN_STACK_SIZE
	.align		4
.L_41:
        /*00fc*/ 	.byte	0x04, 0x12
        /*00fe*/ 	.short	(.L_43 - .L_42)
	.align		4
.L_42:
        /*0100*/ 	.word	index@(_Z4multPiS_S_)
        /*0104*/ 	.word	0x00000000


	//----- nvinfo : EIATTR_MIN_STACK_SIZE
	.align		4
.L_43:
        /*0108*/ 	.byte	0x04, 0x12
        /*010a*/ 	.short	(.L_45 - .L_44)
	.align		4
.L_44:
        /*010c*/ 	.word	index@(_Z8subtractPiS_S_)
        /*0110*/ 	.word	0x00000000


	//----- nvinfo : EIATTR_MIN_STACK_SIZE
	.align		4
.L_45:
        /*0114*/ 	.byte	0x04, 0x12
        /*0116*/ 	.short	(.L_47 - .L_46)
	.align		4
.L_46:
        /*0118*/ 	.word	index@(_Z3addPiS_S_)
        /*011c*/ 	.word	0x00000000
.L_47:


//--------------------- .nv.compat                --------------------------
	.section	.nv.compat,"",@"SHT_CUDA_COMPAT_INFO"
	.align	4
        /*0000*/ 	.byte	0x02, 0x09, 0x00, 0x00, 0x02, 0x02, 0x01, 0x00, 0x02, 0x05, 0x05, 0x00, 0x03, 0x07, 0x01, 0x01
        /*0010*/ 	.byte	0x02, 0x03, 0x00, 0x00, 0x02, 0x06, 0x01, 0x00, 0x04, 0x0b, 0x08, 0x00, 0x09, 0x00, 0x00, 0x00
        /*0020*/ 	.byte	0x00, 0x00, 0x00, 0x00


//--------------------- .nv.info._Z7mod_regPiS_S_ --------------------------
	.section	.nv.info._Z7mod_regPiS_S_,"",@"SHT_CUDA_INFO"
	.sectionflags	@""
	.align	4


	//----- nvinfo : EIATTR_CUDA_API_VERSION
	.align		4
        /*0000*/ 	.byte	0x04, 0x37
        /*0002*/ 	.short	(.L_49 - .L_48)
.L_48:
        /*0004*/ 	.word	0x00000082


	//----- nvinfo : EIATTR_KPARAM_INFO
	.align		4
.L_49:
        /*0008*/ 	.byte	0x04, 0x17
        /*000a*/ 	.short	(.L_51 - .L_50)
.L_50:
        /*000c*/ 	.word	0x00000000
        /*0010*/ 	.short	0x0002
        /*0012*/ 	.short	0x0010
        /*0014*/ 	.byte	0x00, 0xf5, 0x21, 0x00


	//----- nvinfo : EIATTR_KPARAM_INFO
	.align		4
.L_51:
        /*0018*/ 	.byte	0x04, 0x17
        /*001a*/ 	.short	(.L_53 - .L_52)
.L_52:
        /*001c*/ 	.word	0x00000000
        /*0020*/ 	.short	0x0001
        /*0022*/ 	.short	0x0008
        /*0024*/ 	.byte	0x00, 0xf5, 0x21, 0x00


	//----- nvinfo : EIATTR_KPARAM_INFO
	.align		4
.L_53:
        /*0028*/ 	.byte	0x04, 0x17
        /*002a*/ 	.short	(.L_55 - .L_54)
.L_54:
        /*002c*/ 	.word	0x00000000
        /*0030*/ 	.short	0x0000
        /*0032*/ 	.short	0x0000
        /*0034*/ 	.byte	0x00, 0xf5, 0x21, 0x00


	//----- nvinfo : EIATTR_SPARSE_MMA_MASK
	.align		4
.L_55:
        /*0038*/ 	.byte	0x03, 0x50
        /*003a*/ 	.short	0x0000


	//----- nvinfo : EIATTR_MAXREG_COUNT
	.align		4
        /*003c*/ 	.byte	0x03, 0x1b
        /*003e*/ 	.short	0x00ff


	//----- nvinfo : EIATTR_MERCURY_ISA_VERSION
	.align		4
        /*0040*/ 	.byte	0x03, 0x5f
        /*0042*/ 	.short	0x0101


	//----- nvinfo : EIATTR_VRC_CTA_INIT_COUNT
	.align		4
        /*0044*/ 	.byte	0x02, 0x4a
	.zero		1
	.zero		1


	//----- nvinfo : EIATTR_EXIT_INSTR_OFFSETS
	.align		4
        /*0048*/ 	.byte	0x04, 0x1c
        /*004a*/ 	.short	(.L_57 - .L_56)


	//   ....[0]....
.L_56:
        /*004c*/ 	.word	0x00000250


	//----- nvinfo : EIATTR_CBANK_PARAM_SIZE
	.align		4
.L_57:
        /*0050*/ 	.byte	0x03, 0x19
        /*0052*/ 	.short	0x0018


	//----- nvinfo : EIATTR_PARAM_CBANK
	.align		4
        /*0054*/ 	.byte	0x04, 0x0a
        /*0056*/ 	.short	(.L_59 - .L_58)
	.align		4
.L_58:
        /*0058*/ 	.word	index@(.nv.constant0._Z7mod_regPiS_S_)
        /*005c*/ 	.short	0x0380
        /*005e*/ 	.short	0x0018


	//----- nvinfo : EIATTR_SW_WAR
	.align		4
.L_59:
        /*0060*/ 	.byte	0x04, 0x36
        /*0062*/ 	.short	(.L_61 - .L_60)
.L_60:
        /*0064*/ 	.word	0x00000008
.L_61:


//--------------------- .nv.info._Z8mult_regPiS_S_ --------------------------
	.section	.nv.info._Z8mult_regPiS_S_,"",@"SHT_CUDA_INFO"
	.sectionflags	@""
	.align	4


	//----- nvinfo : EIATTR_CUDA_API_VERSION
	.align		4
        /*0000*/ 	.byte	0x04, 0x37
        /*0002*/ 	.short	(.L_63 - .L_62)
.L_62:
        /*0004*/ 	.word	0x00000082


	//----- nvinfo : EIATTR_KPARAM_INFO
	.align		4
.L_63:
        /*0008*/ 	.byte	0x04, 0x17
        /*000a*/ 	.short	(.L_65 - .L_64)
.L_64:
        /*000c*/ 	.word	0x00000000
        /*0010*/ 	.short	0x0002
        /*0012*/ 	.short	0x0010
        /*0014*/ 	.byte	0x00, 0xf5, 0x21, 0x00


	//----- nvinfo : EIATTR_KPARAM_INFO
	.align		4
.L_65:
        /*0018*/ 	.byte	0x04, 0x17
        /*001a*/ 	.short	(.L_67 - .L_66)
.L_66:
        /*001c*/ 	.word	0x00000000
        /*0020*/ 	.short	0x0001
        /*0022*/ 	.short	0x0008
        /*0024*/ 	.byte	0x00, 0xf5, 0x21, 0x00


	//----- nvinfo : EIATTR_KPARAM_INFO
	.align		4
.L_67:
        /*0028*/ 	.byte	0x04, 0x17
        /*002a*/ 	.short	(.L_69 - .L_68)
.L_68:
        /*002c*/ 	.word	0x00000000
        /*0030*/ 	.short	0x0000
        /*0032*/ 	.short	0x0000
        /*0034*/ 	.byte	0x00, 0xf5, 0x21, 0x00


	//----- nvinfo : EIATTR_SPARSE_MMA_MASK
	.align		4
.L_69:
        /*0038*/ 	.byte	0x03, 0x50
        /*003a*/ 	.short	0x0000


	//----- nvinfo : EIATTR_MAXREG_COUNT
	.align		4
        /*003c*/ 	.byte	0x03, 0x1b
        /*003e*/ 	.short	0x00ff


	//----- nvinfo : EIATTR_MERCURY_ISA_VERSION
	.align		4
        /*0040*/ 	.byte	0x03, 0x5f
        /*0042*/ 	.short	0x0101


	//----- nvinfo : EIATTR_VRC_CTA_INIT_COUNT
	.align		4
        /*0044*/ 	.byte	0x02, 0x4a
	.zero		1
	.zero		1


	//----- nvinfo : EIATTR_EXIT_INSTR_OFFSETS
	.align		4
        /*0048*/ 	.byte	0x04, 0x1c
        /*004a*/ 	.short	(.L_71 - .L_70)


	//   ....[0]....
.L_70:
        /*004c*/ 	.word	0x00000100


	//----- nvinfo : EIATTR_CBANK_PARAM_SIZE
	.align		4
.L_71:
        /*0050*/ 	.byte	0x03, 0x19
        /*0052*/ 	.short	0x0018


	//----- nvinfo : EIATTR_PARAM_CBANK
	.align		4
        /*0054*/ 	.byte	0x04, 0x0a
        /*0056*/ 	.short	(.L_73 - .L_72)
	.align		4
.L_72:
        /*0058*/ 	.word	index@(.nv.constant0._Z8mult_regPiS_S_)
        /*005c*/ 	.short	0x0380
        /*005e*/ 	.short	0x0018


	//----- nvinfo : EIATTR_SW_WAR
	.align		4
.L_73:
        /*0060*/ 	.byte	0x04, 0x36
        /*0062*/ 	.short	(.L_75 - .L_74)
.L_74:
        /*0064*/ 	.word	0x00000008
.L_75:


//--------------------- .nv.info._Z12subtract_regPiS_S_ --------------------------
	.section	.nv.info._Z12subtract_regPiS_S_,"",@"SHT_CUDA_INFO"
	.sectionflags	@""
	.align	4


	//----- nvinfo : EIATTR_CUDA_API_VERSION
	.align		4
        /*0000*/ 	.byte	0x04, 0x37
        /*0002*/ 	.short	(.L_77 - .L_76)
.L_76:
        /*0004*/ 	.word	0x00000082


	//----- nvinfo : EIATTR_KPARAM_INFO
	.align		4
.L_77:
        /*0008*/ 	.byte	0x04, 0x17
        /*000a*/ 	.short	(.L_79 - .L_78)
.L_78:
        /*000c*/ 	.word	0x00000000
        /*0010*/ 	.short	0x0002
        /*0012*/ 	.short	0x0010
        /*0014*/ 	.byte	0x00, 0xf5, 0x21, 0x00


	//----- nvinfo : EIATTR_KPARAM_INFO
	.align		4
.L_79:
        /*0018*/ 	.byte	0x04, 0x17
        /*001a*/ 	.short	(.L_81 - .L_80)
.L_80:
        /*001c*/ 	.word	0x00000000
        /*0020*/ 	.short	0x0001
        /*0022*/ 	.short	0x0008
        /*0024*/ 	.byte	0x00, 0xf5, 0x21, 0x00


	//----- nvinfo : EIATTR_KPARAM_INFO
	.align		4
.L_81:
        /*0028*/ 	.byte	0x04, 0x17
        /*002a*/ 	.short	(.L_83 - .L_82)
.L_82:
        /*002c*/ 	.word	0x00000000
        /*0030*/ 	.short	0x0000
        /*0032*/ 	.short	0x0000
        /*0034*/ 	.byte	0x00, 0xf5, 0x21, 0x00


	//----- nvinfo : EIATTR_SPARSE_MMA_MASK
	.align		4
.L_83:
        /*0038*/ 	.byte	0x03, 0x50
        /*003a*/ 	.short	0x0000


	//----- nvinfo : EIATTR_MAXREG_COUNT
	.align		4
        /*003c*/ 	.byte	0x03, 0x1b
        /*003e*/ 	.short	0x00ff


	//----- nvinfo : EIATTR_MERCURY_ISA_VERSION
	.align		4
        /*0040*/ 	.byte	0x03, 0x5f
        /*0042*/ 	.short	0x0101


	//----- nvinfo : EIATTR_VRC_CTA_INIT_COUNT
	.align		4
        /*0044*/ 	.byte	0x02, 0x4a
	.zero		1
	.zero		1


	//----- nvinfo : EIATTR_EXIT_INSTR_OFFSETS
	.align		4
        /*0048*/ 	.byte	0x04, 0x1c
        /*004a*/ 	.short	(.L_85 - .L_84)


	//   ....[0]....
.L_84:
        /*004c*/ 	.word	0x00000100


	//----- nvinfo : EIATTR_CBANK_PARAM_SIZE
	.align		4
.L_85:
        /*0050*/ 	.byte	0x03, 0x19
        /*0052*/ 	.short	0x0018


	//----- nvinfo : EIATTR_PARAM_CBANK
	.align		4
        /*0054*/ 	.byte	0x04, 0x0a
        /*0056*/ 	.short	(.L_87 - .L_86)
	.align		4
.L_86:
        /*0058*/ 	.word	index@(.nv.constant0._Z12subtract_regPiS_S_)
        /*005c*/ 	.short	0x0380
        /*005e*/ 	.short	0x0018


	//----- nvinfo : EIATTR_SW_WAR
	.align		4
.L_87:
        /*0060*/ 	.byte	0x04, 0x36
        /*0062*/ 	.short	(.L_89 - .L_88)
.L_88:
        /*0064*/ 	.word	0x00000008
.L_89:


//--------------------- .nv.info._Z7add_regPiS_S_ --------------------------
	.section	.nv.info._Z7add_regPiS_S_,"",@"SHT_CUDA_INFO"
	.sectionflags	@""
	.align	4


	//----- nvinfo : EIATTR_CUDA_API_VERSION
	.align		4
        /*0000*/ 	.byte	0x04, 0x37
        /*0002*/ 	.short	(.L_91 - .L_90)
.L_90:
        /*0004*/ 	.word	0x00000082


	//----- nvinfo : EIATTR_KPARAM_INFO
	.align		4
.L_91:
        /*0008*/ 	.byte	0x04, 0x17
        /*000a*/ 	.short	(.L_93 - .L_92)
.L_92:
        /*000c*/ 	.word	0x00000000
        /*0010*/ 	.short	0x0002
        /*0012*/ 	.short	0x0010
        /*0014*/ 	.byte	0x00, 0xf5, 0x21, 0x00


	//----- nvinfo : EIATTR_KPARAM_INFO
	.align		4
.L_93:
        /*0018*/ 	.byte	0x04, 0x17
        /*001a*/ 	.short	(.L_95 - .L_94)
.L_94:
        /*001c*/ 	.word	0x00000000
        /*0020*/ 	.short	0x0001
        /*0022*/ 	.short	0x0008
        /*0024*/ 	.byte	0x00, 0xf5, 0x21, 0x00


	//----- nvinfo : EIATTR_KPARAM_INFO
	.align		4
.L_95:
        /*0028*/ 	.byte	0x04, 0x17
        /*002a*/ 	.short	(.L_97 - .L_96)
.L_96:
        /*002c*/ 	.word	0x00000000
        /*0030*/ 	.short	0x0000
        /*0032*/ 	.short	0x0000
        /*0034*/ 	.byte	0x00, 0xf5, 0x21, 0x00


	//----- nvinfo : EIATTR_SPARSE_MMA_MASK
	.align		4
.L_97:
        /*0038*/ 	.byte	0x03, 0x50
        /*003a*/ 	.short	0x0000


	//----- nvinfo : EIATTR_MAXREG_COUNT
	.align		4
        /*003c*/ 	.byte	0x03, 0x1b
        /*003e*/ 	.short	0x00ff


	//----- nvinfo : EIATTR_MERCURY_ISA_VERSION
	.align		4
        /*0040*/ 	.byte	0x03, 0x5f
        /*0042*/ 	.short	0x0101


	//----- nvinfo : EIATTR_VRC_CTA_INIT_COUNT
	.align		4
        /*0044*/ 	.byte	0x02, 0x4a
	.zero		1
	.zero		1


	//----- nvinfo : EIATTR_EXIT_INSTR_OFFSETS
	.align		4
        /*0048*/ 	.byte	0x04, 0x1c
        /*004a*/ 	.short	(.L_99 - .L_98)


	//   ....[0]....
.L_98:
        /*004c*/ 	.word	0x00000100


	//----- nvinfo : EIATTR_CBANK_PARAM_SIZE
	.align		4
.L_99:
        /*0050*/ 	.byte	0x03, 0x19
        /*0052*/ 	.short	0x0018


	//----- nvinfo : EIATTR_PARAM_CBANK
	.align		4
        /*0054*/ 	.byte	0x04, 0x0a
        /*0056*/ 	.short	(.L_101 - .L_100)
	.align		4
.L_100:
        /*0058*/ 	.word	index@(.nv.constant0._Z7add_regPiS_S_)
        /*005c*/ 	.short	0x0380
        /*005e*/ 	.short	0x0018


	//----- nvinfo : EIATTR_SW_WAR
	.align		4
.L_101:
        /*0060*/ 	.byte	0x04, 0x36
        /*0062*/ 	.short	(.L_103 - .L_102)
.L_102:
        /*0064*/ 	.word	0x00000008
.L_103:


//--------------------- .nv.info._Z3modPiS_S_     --------------------------
	.section	.nv.info._Z3modPiS_S_,"",@"SHT_CUDA_INFO"
	.sectionflags	@""
	.align	4


	//----- nvinfo : EIATTR_CUDA_API_VERSION
	.align		4
        /*0000*/ 	.byte	0x04, 0x37
        /*0002*/ 	.short	(.L_105 - .L_104)
.L_104:
        /*0004*/ 	.word	0x00000082


	//----- nvinfo : EIATTR_KPARAM_INFO
	.align		4
.L_105:
        /*0008*/ 	.byte	0x04, 0x17
        /*000a*/ 	.short	(.L_107 - .L_106)
.L_106:
        /*000c*/ 	.word	0x00000000
        /*0010*/ 	.short	0x0002
        /*0012*/ 	.short	0x0010
        /*0014*/ 	.byte	0x00, 0xf5, 0x21, 0x00


	//----- nvinfo : EIATTR_KPARAM_INFO
	.align		4
.L_107:
        /*0018*/ 	.byte	0x04, 0x17
        /*001a*/ 	.short	(.L_109 - .L_108)
.L_108:
        /*001c*/ 	.word	0x00000000
        /*0020*/ 	.short	0x0001
        /*0022*/ 	.short	0x0008
        /*0024*/ 	.byte	0x00, 0xf5, 0x21, 0x00


	//----- nvinfo : EIATTR_KPARAM_INFO
	.align		4
.L_109:
        /*0028*/ 	.byte	0x04, 0x17
        /*002a*/ 	.short	(.L_111 - .L_110)
.L_110:
        /*002c*/ 	.word	0x00000000
        /*0030*/ 	.short	0x0000
        /*0032*/ 	.short	0x0000
        /*0034*/ 	.byte	0x00, 0xf5, 0x21, 0x00


	//----- nvinfo : EIATTR_SPARSE_MMA_MASK
	.align		4
.L_111:
        /*0038*/ 	.byte	0x03, 0x50
        /*003a*/ 	.short	0x0000


	//----- nvinfo : EIATTR_MAXREG_COUNT
	.align		4
        /*003c*/ 	.byte	0x03, 0x1b
        /*003e*/ 	.short	0x00ff


	//----- nvinfo : EIATTR_MERCURY_ISA_VERSION
	.align		4
        /*0040*/ 	.byte	0x03, 0x5f
        /*0042*/ 	.short	0x0101


	//----- nvinfo : EIATTR_VRC_CTA_INIT_COUNT
	.align		4
        /*0044*/ 	.byte	0x02, 0x4a
	.zero		1
	.zero		1


	//----- nvinfo : EIATTR_EXIT_INSTR_OFFSETS
	.align		4
        /*0048*/ 	.byte	0x04, 0x1c
        /*004a*/ 	.short	(.L_113 - .L_112)


	//   ....[0]....
.L_112:
        /*004c*/ 	.word	0x00000250


	//----- nvinfo : EIATTR_CBANK_PARAM_SIZE
	.align		4
.L_113:
        /*0050*/ 	.byte	0x03, 0x19
        /*0052*/ 	.short	0x0018


	//----- nvinfo : EIATTR_PARAM_CBANK
	.align		4
        /*0054*/ 	.byte	0x04, 0x0a
        /*0056*/ 	.short	(.L_115 - .L_114)
	.align		4
.L_114:
        /*0058*/ 	.word	index@(.nv.constant0._Z3modPiS_S_)
        /*005c*/ 	.short	0x0380
        /*005e*/ 	.short	0x0018


	//----- nvinfo : EIATTR_SW_WAR
	.align		4
.L_115:
        /*0060*/ 	.byte	0x04, 0x36
        /*0062*/ 	.short	(.L_117 - .L_116)
.L_116:
        /*0064*/ 	.word	0x00000008
.L_117:


//--------------------- .nv.info._Z4multPiS_S_    --------------------------
	.section	.nv.info._Z4multPiS_S_,"",@"SHT_CUDA_INFO"
	.sectionflags	@""
	.align	4


	//----- nvinfo : EIATTR_CUDA_API_VERSION
	.align		4
        /*0000*/ 	.byte	0x04, 0x37
        /*0002*/ 	.short	(.L_119 - .L_118)
.L_118:
        /*0004*/ 	.word	0x00000082


	//----- nvinfo : EIATTR_KPARAM_INFO
	.align		4
.L_119:
        /*0008*/ 	.byte	0x04, 0x17
        /*000a*/ 	.short	(.L_121 - .L_120)
.L_120:
        /*000c*/ 	.word	0x00000000
        /*0010*/ 	.short	0x0002
        /*0012*/ 	.short	0x0010
        /*0014*/ 	.byte	0x00, 0xf5, 0x21, 0x00


	//----- nvinfo : EIATTR_KPARAM_INFO
	.align		4
.L_121:
        /*0018*/ 	.byte	0x04, 0x17
        /*001a*/ 	.short	(.L_123 - .L_122)
.L_122:
        /*001c*/ 	.word	0x00000000
        /*0020*/ 	.short	0x0001
        /*0022*/ 	.short	0x0008
        /*0024*/ 	.byte	0x00, 0xf5, 0x21, 0x00


	//----- nvinfo : EIATTR_KPARAM_INFO
	.align		4
.L_123:
        /*0028*/ 	.byte	0x04, 0x17
        /*002a*/ 	.short	(.L_125 - .L_124)
.L_124:
        /*002c*/ 	.word	0x00000000
        /*0030*/ 	.short	0x0000
        /*0032*/ 	.short	0x0000
        /*0034*/ 	.byte	0x00, 0xf5, 0x21, 0x00


	//----- nvinfo : EIATTR_SPARSE_MMA_MASK
	.align		4
.L_125:
        /*0038*/ 	.byte	0x03, 0x50
        /*003a*/ 	.short	0x0000


	//----- nvinfo : EIATTR_MAXREG_COUNT
	.align		4
        /*003c*/ 	.byte	0x03, 0x1b
        /*003e*/ 	.short	0x00ff


	//----- nvinfo : EIATTR_MERCURY_ISA_VERSION
	.align		4
        /*0040*/ 	.byte	0x03, 0x5f
        /*0042*/ 	.short	0x0101


	//----- nvinfo : EIATTR_VRC_CTA_INIT_COUNT
	.align		4
        /*0044*/ 	.byte	0x02, 0x4a
	.zero		1
	.zero		1


	//----- nvinfo : EIATTR_EXIT_INSTR_OFFSETS
	.align		4
        /*0048*/ 	.byte	0x04, 0x1c
        /*004a*/ 	.short	(.L_127 - .L_126)


	//   ....[0]....
.L_126:
        /*004c*/ 	.word	0x00000100


	//----- nvinfo : EIATTR_CBANK_PARAM_SIZE
	.align		4
.L_127:
        /*0050*/ 	.byte	0x03, 0x19
        /*0052*/ 	.short	0x0018


	//----- nvinfo : EIATTR_PARAM_CBANK
	.align		4
        /*0054*/ 	.byte	0x04, 0x0a
        /*0056*/ 	.short	(.L_129 - .L_128)
	.align		4
.L_128:
        /*0058*/ 	.word	index@(.nv.constant0._Z4multPiS_S_)
        /*005c*/ 	.short	0x0380
        /*005e*/ 	.short	0x0018


	//----- nvinfo : EIATTR_SW_WAR
	.align		4
.L_129:
        /*0060*/ 	.byte	0x04, 0x36
        /*0062*/ 	.short	(.L_131 - .L_130)
.L_130:
        /*0064*/ 	.word	0x00000008
.L_131:


//--------------------- .nv.info._Z8subtractPiS_S_ --------------------------
	.section	.nv.info._Z8subtractPiS_S_,"",@"SHT_CUDA_INFO"
	.sectionflags	@""
	.align	4


	//----- nvinfo : EIATTR_CUDA_API_VERSION
	.align		4
        /*0000*/ 	.byte	0x04, 0x37
        /*0002*/ 	.short	(.L_133 - .L_132)
.L_132:
        /*0004*/ 	.word	0x00000082


	//----- nvinfo : EIATTR_KPARAM_INFO
	.align		4
.L_133:
        /*0008*/ 	.byte	0x04, 0x17
        /*000a*/ 	.short	(.L_135 - .L_134)
.L_134:
        /*000c*/ 	.word	0x00000000
        /*0010*/ 	.short	0x0002
        /*0012*/ 	.short	0x0010
        /*0014*/ 	.byte	0x00, 0xf5, 0x21, 0x00


	//----- nvinfo : EIATTR_KPARAM_INFO
	.align		4
.L_135:
        /*0018*/ 	.byte	0x04, 0x17
        /*001a*/ 	.short	(.L_137 - .L_136)
.L_136:
        /*001c*/ 	.word	0x00000000
        /*0020*/ 	.short	0x0001
        /*0022*/ 	.short	0x0008
        /*0024*/ 	.byte	0x00, 0xf5, 0x21, 0x00


	//----- nvinfo : EIATTR_KPARAM_INFO
	.align		4
.L_137:
        /*0028*/ 	.byte	0x04, 0x17
        /*002a*/ 	.short	(.L_139 - .L_138)
.L_138:
        /*002c*/ 	.word	0x00000000
        /*0030*/ 	.short	0x0000
        /*0032*/ 	.short	0x0000
        /*0034*/ 	.byte	0x00, 0xf5, 0x21, 0x00


	//----- nvinfo : EIATTR_SPARSE_MMA_MASK
	.align		4
.L_139:
        /*0038*/ 	.byte	0x03, 0x50
        /*003a*/ 	.short	0x0000


	//----- nvinfo : EIATTR_MAXREG_COUNT
	.align		4
        /*003c*/ 	.byte	0x03, 0x1b
        /*003e*/ 	.short	0x00ff


	//----- nvinfo : EIATTR_MERCURY_ISA_VERSION
	.align		4
        /*0040*/ 	.byte	0x03, 0x5f
        /*0042*/ 	.short	0x0101


	//----- nvinfo : EIATTR_VRC_CTA_INIT_COUNT
	.align		4
        /*0044*/ 	.byte	0x02, 0x4a
	.zero		1
	.zero		1


	//----- nvinfo : EIATTR_EXIT_INSTR_OFFSETS
	.align		4
        /*0048*/ 	.byte	0x04, 0x1c
        /*004a*/ 	.short	(.L_141 - .L_140)


	//   ....[0]....
.L_140:
        /*004c*/ 	.word	0x00000100


	//----- nvinfo : EIATTR_CBANK_PARAM_SIZE
	.align		4
.L_141:
        /*0050*/ 	.byte	0x03, 0x19
        /*0052*/ 	.short	0x0018


	//----- nvinfo : EIATTR_PARAM_CBANK
	.align		4
        /*0054*/ 	.byte	0x04, 0x0a
        /*0056*/ 	.short	(.L_143 - .L_142)
	.align		4
.L_142:
        /*0058*/ 	.word	index@(.nv.constant0._Z8subtractPiS_S_)
        /*005c*/ 	.short	0x0380
        /*005e*/ 	.short	0x0018


	//----- nvinfo : EIATTR_SW_WAR
	.align		4
.L_143:
        /*0060*/ 	.byte	0x04, 0x36
        /*0062*/ 	.short	(.L_145 - .L_144)
.L_144:
        /*0064*/ 	.word	0x00000008
.L_145:


//--------------------- .nv.info._Z3addPiS_S_     --------------------------
	.section	.nv.info._Z3addPiS_S_,"",@"SHT_CUDA_INFO"
	.sectionflags	@""
	.align	4


	//----- nvinfo : EIATTR_CUDA_API_VERSION
	.align		4
        /*0000*/ 	.byte	0x04, 0x37
        /*0002*/ 	.short	(.L_147 - .L_146)
.L_146:
        /*0004*/ 	.word	0x00000082


	//----- nvinfo : EIATTR_KPARAM_INFO
	.align		4
.L_147:
        /*0008*/ 	.byte	0x04, 0x17
        /*000a*/ 	.short	(.L_149 - .L_148)
.L_148:
        /*000c*/ 	.word	0x00000000
        /*0010*/ 	.short	0x0002
        /*0012*/ 	.short	0x0010
        /*0014*/ 	.byte	0x00, 0xf5, 0x21, 0x00


	//----- nvinfo : EIATTR_KPARAM_INFO
	.align		4
.L_149:
        /*0018*/ 	.byte	0x04, 0x17
        /*001a*/ 	.short	(.L_151 - .L_150)
.L_150:
        /*001c*/ 	.word	0x00000000
        /*0020*/ 	.short	0x0001
        /*0022*/ 	.short	0x0008
        /*0024*/ 	.byte	0x00, 0xf5, 0x21, 0x00


	//----- nvinfo : EIATTR_KPARAM_INFO
	.align		4
.L_151:
        /*0028*/ 	.byte	0x04, 0x17
        /*002a*/ 	.short	(.L_153 - .L_152)
.L_152:
        /*002c*/ 	.word	0x00000000
        /*0030*/ 	.short	0x0000
        /*0032*/ 	.short	0x0000
        /*0034*/ 	.byte	0x00, 0xf5, 0x21, 0x00


	//----- nvinfo : EIATTR_SPARSE_MMA_MASK
	.align		4
.L_153:
        /*0038*/ 	.byte	0x03, 0x50
        /*003a*/ 	.short	0x0000


	//----- nvinfo : EIATTR_MAXREG_COUNT
	.align		4
        /*003c*/ 	.byte	0x03, 0x1b
        /*003e*/ 	.short	0x00ff


	//----- nvinfo : EIATTR_MERCURY_ISA_VERSION
	.align		4
        /*0040*/ 	.byte	0x03, 0x5f
        /*0042*/ 	.short	0x0101


	//----- nvinfo : EIATTR_VRC_CTA_INIT_COUNT
	.align		4
        /*0044*/ 	.byte	0x02, 0x4a
	.zero		1
	.zero		1


	//----- nvinfo : EIATTR_EXIT_INSTR_OFFSETS
	.align		4
        /*0048*/ 	.byte	0x04, 0x1c
        /*004a*/ 	.short	(.L_155 - .L_154)


	//   ....[0]....
.L_154:
        /*004c*/ 	.word	0x00000100


	//----- nvinfo : EIATTR_CBANK_PARAM_SIZE
	.align		4
.L_155:
        /*0050*/ 	.byte	0x03, 0x19
        /*0052*/ 	.short	0x0018


	//----- nvinfo : EIATTR_PARAM_CBANK
	.align		4
        /*0054*/ 	.byte	0x04, 0x0a
        /*0056*/ 	.short	(.L_157 - .L_156)
	.align		4
.L_156:
        /*0058*/ 	.word	index@(.nv.constant0._Z3addPiS_S_)
        /*005c*/ 	.short	0x0380
        /*005e*/ 	.short	0x0018


	//----- nvinfo : EIATTR_SW_WAR
	.align		4
.L_157:
        /*0060*/ 	.byte	0x04, 0x36
        /*0062*/ 	.short	(.L_159 - .L_158)
.L_158:
        /*0064*/ 	.word	0x00000008
.L_159:


//--------------------- .nv.callgraph             --------------------------
	.section	.nv.callgraph,"",@"SHT_CUDA_CALLGRAPH"
	.align	4
	.sectionentsize	8
	.align		4
        /*0000*/ 	.word	0x00000000
	.align		4
        /*0004*/ 	.word	0xffffffff
	.align		4
        /*0008*/ 	.word	0x00000000
	.align		4
        /*000c*/ 	.word	0xfffffffe
	.align		4
        /*0010*/ 	.word	0x00000000
	.align		4
        /*0014*/ 	.word	0xfffffffd
	.align		4
        /*0018*/ 	.word	0x00000000
	.align		4
        /*001c*/ 	.word	0xfffffffc


//--------------------- .text._Z7mod_regPiS_S_    --------------------------
	.section	.text._Z7mod_regPiS_S_,"ax",@progbits
	.align	128
        .global         _Z7mod_regPiS_S_
        .type           _Z7mod_regPiS_S_,@function
        .size           _Z7mod_regPiS_S_,(.L_x_8 - _Z7mod_regPiS_S_)
        .other          _Z7mod_regPiS_S_,@"STO_CUDA_ENTRY STV_DEFAULT"
_Z7mod_regPiS_S_:
.text._Z7mod_regPiS_S_:
[----:B------:R-:W-:Y:S01]  /*0000*/  LDC R1, c[0x0][0x37c] ;  /* 0x0000df00ff017b82 */ /* 0x000fe20000000800 */
[----:B------:R-:W0:Y:S07]  /*0010*/  S2R R5, SR_TID.X ;  /* 0x0000000000057919 */ /* 0x000e2e0000002100 */
[----:B------:R-:W0:Y:S01]  /*0020*/  S2UR UR6, SR_CTAID.X ;  /* 0x00000000000679c3 */ /* 0x000e220000002500 */
[----:B------:R-:W1:Y:S07]  /*0030*/  LDCU.64 UR4, c[0x0][0x358] ;  /* 0x00006b00ff0477ac */ /* 0x000e6e0008000a00 */
[----:B------:R-:W0:Y:S08]  /*0040*/  LDC R0, c[0x0][0x360] ;  /* 0x0000d800ff007b82 */ /* 0x000e300000000800 */
[----:B------:R-:W2:Y:S01]  /*0050*/  LDC.64 R2, c[0x0][0x388] ;  /* 0x0000e200ff027b82 */ /* 0x000ea20000000a00 */
[----:B0-----:R-:W-:-:S07]  /*0060*/  IMAD R0, R0, UR6, R5 ;  /* 0x0000000600007c24 */ /* 0x001fce000f8e0205 */
[----:B------:R-:W0:Y:S01]  /*0070*/  LDC.64 R4, c[0x0][0x380] ;  /* 0x0000e000ff047b82 */ /* 0x000e220000000a00 */
[----:B--2---:R-:W-:-:S06]  /*0080*/  IMAD.WIDE.U32 R2, R0, 0x4, R2 ;  /* 0x0000000400027825 */ /* 0x004fcc00078e0002 */
[----:B-1----:R-:W2:Y:S01]  /*0090*/  LDG.E R2, desc[UR4][R2.64] ;  /* 0x0000000402027981 */ /* 0x002ea2000c1e1900 */
[----:B0-----:R-:W-:-:S05]  /*00a0*/  IMAD.WIDE.U32 R4, R0, 0x4, R4 ;  /* 0x0000000400047825 */ /* 0x001fca00078e0004 */
[----:B------:R0:W3:Y:S01]  /*00b0*/  LDG.E R8, desc[UR4][R4.64] ;  /* 0x0000000404087981 */ /* 0x0000e2000c1e1900 */
[-C--:B--2---:R-:W-:Y:S02]  /*00c0*/  IABS R10, R2.reuse ;  /* 0x00000002000a7213 */ /* 0x084fe40000000000 */
[----:B0-----:R-:W-:Y:S02]  /*00d0*/  IABS R5, R2 ;  /* 0x0000000200057213 */ /* 0x001fe40000000000 */
[----:B------:R-:W0:Y:S01]  /*00e0*/  I2F.RP R9, R10 ;  /* 0x0000000a00097306 */ /* 0x000e220000209400 */
[----:B---3--:R-:W-:-:S07]  /*00f0*/  IABS R4, R8 ;  /* 0x0000000800047213 */ /* 0x008fce0000000000 */
[----:B0-----:R-:W0:Y:S01]  /*0100*/  MUFU.RCP R9, R9 ;  /* 0x0000000900097308 */ /* 0x001e220000001000 */
[----:B------:R-:W-:Y:S02]  /*0110*/  ISETP.GE.AND P2, PT, R8, RZ, PT ;  /* 0x000000ff0800720c */ /* 0x000fe40003f46270 */
[----:B0-----:R-:W-:-:S05]  /*0120*/  IADD3 R6, PT, PT, R9, 0xffffffe, RZ ;  /* 0x0ffffffe09067810 */ /* 0x001fca0007ffe0ff */
[----:B------:R0:W1:Y:S02]  /*0130*/  F2I.FTZ.U32.TRUNC.NTZ R7, R6 ;  /* 0x0000000600077305 */ /* 0x000064000021f000 */
[----:B0-----:R-:W-:Y:S01]  /*0140*/  IMAD.MOV.U32 R6, RZ, RZ, RZ ;  /* 0x000000ffff067224 */ /* 0x001fe200078e00ff */
[----:B-1----:R-:W-:-:S05]  /*0150*/  IADD3 R3, PT, PT, RZ, -R7, RZ ;  /* 0x80000007ff037210 */ /* 0x002fca0007ffe0ff */
[----:B------:R-:W-:-:S04]  /*0160*/  IMAD R3, R3, R10, RZ ;  /* 0x0000000a03037224 */ /* 0x000fc800078e02ff */
[----:B------:R-:W-:Y:S01]  /*0170*/  IMAD.HI.U32 R7, R7, R3, R6 ;  /* 0x0000000307077227 */ /* 0x000fe200078e0006 */
[----:B------:R-:W-:-:S05]  /*0180*/  IADD3 R3, PT, PT, RZ, -R5, RZ ;  /* 0x80000005ff037210 */ /* 0x000fca0007ffe0ff */
[----:B------:R-:W-:-:S04]  /*0190*/  IMAD.HI.U32 R7, R7, R4, RZ ;  /* 0x0000000407077227 */ /* 0x000fc800078e00ff */
[----:B------:R-:W-:Y:S02]  /*01a0*/  IMAD R7, R7, R3, R4 ;  /* 0x0000000307077224 */ /* 0x000fe400078e0204 */
[----:B------:R-:W0:Y:S03]  /*01b0*/  LDC.64 R4, c[0x0][0x390] ;  /* 0x0000e400ff047b82 */ /* 0x000e260000000a00 */
[----:B------:R-:W-:-:S13]  /*01c0*/  ISETP.GT.U32.AND P0, PT, R10, R7, PT ;  /* 0x000000070a00720c */ /* 0x000fda0003f04070 */
[----:B------:R-:W-:Y:S01]  /*01d0*/  @!P0 IMAD.IADD R7, R7, 0x1, -R10 ;  /* 0x0000000107078824 */ /* 0x000fe200078e0a0a */
[----:B------:R-:W-:-:S04]  /*01e0*/  ISETP.NE.AND P0, PT, R2, RZ, PT ;  /* 0x000000ff0200720c */ /* 0x000fc80003f05270 */
[----:B------:R-:W-:Y:S01]  /*01f0*/  ISETP.GT.U32.AND P1, PT, R10, R7, PT ;  /* 0x000000070a00720c */ /* 0x000fe20003f24070 */
[----:B0-----:R-:W-:-:S12]  /*0200*/  IMAD.WIDE.U32 R4, R0, 0x4, R4 ;  /* 0x0000000400047825 */ /* 0x001fd800078e0004 */
[----:B------:R-:W-:-:S05]  /*0210*/  @!P1 IADD3 R7, PT, PT, R7, -R10, RZ ;  /* 0x8000000a07079210 */ /* 0x000fca0007ffe0ff */
[----:B------:R-:W-:Y:S01]  /*0220*/  @!P2 IMAD.MOV R7, RZ, RZ, -R7 ;  /* 0x000000ffff07a224 */ /* 0x000fe200078e0a07 */
[----:B------:R-:W-:-:S05]  /*0230*/  @!P0 LOP3.LUT R7, RZ, R2, RZ, 0x33, !PT ;  /* 0x00000002ff078212 */ /* 0x000fca00078e33ff */
[----:B------:R-:W-:Y:S01]  /*0240*/  STG.E desc[UR4][R4.64], R7 ;  /* 0x0000000704007986 */ /* 0x000fe2000c101904 */
[----:B------:R-:W-:Y:S05]  /*0250*/  EXIT ;  /* 0x000000000000794d */ /* 0x000fea0003800000 */
.L_x_0:
[----:B------:R-:W-:-:S00]  /*0260*/  BRA `(.L_x_0) ;  /* 0xfffffffc00fc7947 */ /* 0x000fc0000383ffff */
[----:B------:R-:W-:-:S00]  /*0270*/  NOP ;  /* 0x0000000000007918 */ /* 0x000fc00000000000 */
        /* <DEDUP_REMOVED lines=8> */
.L_x_8:


//--------------------- .text._Z8mult_regPiS_S_   --------------------------
	.section	.text._Z8mult_regPiS_S_,"ax",@progbits
	.align	128
        .global         _Z8mult_regPiS_S_
        .type           _Z8mult_regPiS_S_,@function
        .size           _Z8mult_regPiS_S_,(.L_x_9 - _Z8mult_regPiS_S_)
        .other          _Z8mult_regPiS_S_,@"STO_CUDA_ENTRY STV_DEFAULT"
_Z8mult_regPiS_S_:
.text._Z8mult_regPiS_S_:
[----:B------:R-:W-:Y:S01]  /*0000*/  LDC R1, c[0x0][0x37c] ;  /* 0x0000df00ff017b82 */ /* 0x000fe20000000800 */
[----:B------:R-:W0:Y:S07]  /*0010*/  S2R R0, SR_TID.X ;  /* 0x0000000000007919 */ /* 0x000e2e0000002100 */
[----:B------:R-:W0:Y:S01]  /*0020*/  S2UR UR6, SR_CTAID.X ;  /* 0x00000000000679c3 */ /* 0x000e220000002500 */
[----:B------:R-:W1:Y:S07]  /*0030*/  LDCU.64 UR4, c[0x0][0x358] ;  /* 0x00006b00ff0477ac */ /* 0x000e6e0008000a00 */
[----:B------:R-:W0:Y:S08]  /*0040*/  LDC R9, c[0x0][0x360] ;  /* 0x0000d800ff097b82 */ /* 0x000e300000000800 */
[----:B------:R-:W2:Y:S08]  /*0050*/  LDC.64 R2, c[0x0][0x380] ;  /* 0x0000e000ff027b82 */ /* 0x000eb00000000a00 */
[----:B------:R-:W3:Y:S01]  /*0060*/  LDC.64 R4, c[0x0][0x388] ;  /* 0x0000e200ff047b82 */ /* 0x000ee20000000a00 */
[----:B0-----:R-:W-:-:S07]  /*0070*/  IMAD R9, R9, UR6, R0 ;  /* 0x0000000609097c24 */ /* 0x001fce000f8e0200 */
[----:B------:R-:W0:Y:S01]  /*0080*/  LDC.64 R6, c[0x0][0x390] ;  /* 0x0000e400ff067b82 */ /* 0x000e220000000a00 */
[----:B--2---:R-:W-:-:S06]  /*0090*/  IMAD.WIDE.U32 R2, R9, 0x4, R2 ;  /* 0x0000000409027825 */ /* 0x004fcc00078e0002 */
[----:B-1----:R-:W2:Y:S01]  /*00a0*/  LDG.E R2, desc[UR4][R2.64] ;  /* 0x0000000402027981 */ /* 0x002ea2000c1e1900 */
[----:B---3--:R-:W-:-:S06]  /*00b0*/  IMAD.WIDE.U32 R4, R9, 0x4, R4 ;  /* 0x0000000409047825 */ /* 0x008fcc00078e0004 */
[----:B------:R-:W2:Y:S01]  /*00c0*/  LDG.E R5, desc[UR4][R4.64] ;  /* 0x0000000404057981 */ /* 0x000ea2000c1e1900 */
[----:B0-----:R-:W-:-:S04]  /*00d0*/  IMAD.WIDE.U32 R6, R9, 0x4, R6 ;  /* 0x0000000409067825 */ /* 0x001fc800078e0006 */
[----:B--2---:R-:W-:-:S05]  /*00e0*/  IMAD R9, R2, R5, RZ ;  /* 0x0000000502097224 */ /* 0x004fca00078e02ff */
[----:B------:R-:W-:Y:S01]  /*00f0*/  STG.E desc[UR4][R6.64], R9 ;  /* 0x0000000906007986 */ /* 0x000fe2000c101904 */
[----:B------:R-:W-:Y:S05]  /*0100*/  EXIT ;  /* 0x000000000000794d */ /* 0x000fea0003800000 */
.L_x_1:
        /* <DEDUP_REMOVED lines=15> */
.L_x_9:


//--------------------- .text._Z12subtract_regPiS_S_ --------------------------
	.section	.text._Z12subtract_regPiS_S_,"ax",@progbits
	.align	128
        .global         _Z12subtract_regPiS_S_
        .type           _Z12subtract_regPiS_S_,@function
        .size           _Z12subtract_regPiS_S_,(.L_x_10 - _Z12subtract_regPiS_S_)
        .other          _Z12subtract_regPiS_S_,@"STO_CUDA_ENTRY STV_DEFAULT"
_Z12subtract_regPiS_S_:
.text._Z12subtract_regPiS_S_:
        /* <DEDUP_REMOVED lines=13> */
[----:B0-----:R-:W-:Y:S01]  /*00d0*/  IMAD.WIDE.U32 R6, R9, 0x4, R6 ;  /* 0x0000000409067825 */ /* 0x001fe200078e0006 */
[----:B--2---:R-:W-:-:S05]  /*00e0*/  IADD3 R9, PT, PT, R2, -R5, RZ ;  /* 0x8000000502097210 */ /* 0x004fca0007ffe0ff */
[----:B------:R-:W-:Y:S01]  /*00f0*/  STG.E desc[UR4][R6.64], R9 ;  /* 0x0000000906007986 */ /* 0x000fe2000c101904 */
[----:B------:R-:W-:Y:S05]  /*0100*/  EXIT ;  /* 0x000000000000794d */ /* 0x000fea0003800000 */
.L_x_2:
        /* <DEDUP_REMOVED lines=15> */
.L_x_10:


//--------------------- .text._Z7add_regPiS_S_    --------------------------
	.section	.text._Z7add_regPiS_S_,"ax",@progbits
	.align	128
        .global         _Z7add_regPiS_S_
        .type           _Z7add_regPiS_S_,@function
        .size           _Z7add_regPiS_S_,(.L_x_11 - _Z7add_regPiS_S_)
        .other          _Z7add_regPiS_S_,@"STO_CUDA_ENTRY STV_DEFAULT"
_Z7add_regPiS_S_:
.text._Z7add_regPiS_S_:
        /* <DEDUP_REMOVED lines=14> */
[----:B--2---:R-:W-:-:S05]  /*00e0*/  IADD3 R9, PT, PT, R2, R5, RZ ;  /* 0x0000000502097210 */ /* 0x004fca0007ffe0ff */
[----:B------:R-:W-:Y:S01]  /*00f0*/  STG.E desc[UR4][R6.64], R9 ;  /* 0x0000000906007986 */ /* 0x000fe2000c101904 */
[----:B------:R-:W-:Y:S05]  /*0100*/  EXIT ;  /* 0x000000000000794d */ /* 0x000fea0003800000 */
.L_x_3:
        /* <DEDUP_REMOVED lines=15> */
.L_x_11:


//--------------------- .text._Z3modPiS_S_        --------------------------
	.section	.text._Z3modPiS_S_,"ax",@progbits
	.align	128
        .global         _Z3modPiS_S_
        .type           _Z3modPiS_S_,@function
        .size           _Z3modPiS_S_,(.L_x_12 - _Z3modPiS_S_)
        .other          _Z3modPiS_S_,@"STO_CUDA_ENTRY STV_DEFAULT"
_Z3modPiS_S_:
.text._Z3modPiS_S_:
        /* <DEDUP_REMOVED lines=38> */
.L_x_4:
        /* <DEDUP_REMOVED lines=10> */
.L_x_12:


//--------------------- .text._Z4multPiS_S_       --------------------------
	.section	.text._Z4multPiS_S_,"ax",@progbits
	.align	128
        .global         _Z4multPiS_S_
        .type           _Z4multPiS_S_,@function
        .size           _Z4multPiS_S_,(.L_x_13 - _Z4multPiS_S_)
        .other          _Z4multPiS_S_,@"STO_CUDA_ENTRY STV_DEFAULT"
_Z4multPiS_S_:
.text._Z4multPiS_S_:
        /* <DEDUP_REMOVED lines=17> */
.L_x_5:
        /* <DEDUP_REMOVED lines=15> */
.L_x_13:


//--------------------- .text._Z8subtractPiS_S_   --------------------------
	.section	.text._Z8subtractPiS_S_,"ax",@progbits
	.align	128
        .global         _Z8subtractPiS_S_
        .type           _Z8subtractPiS_S_,@function
        .size           _Z8subtractPiS_S_,(.L_x_14 - _Z8subtractPiS_S_)
        .other          _Z8subtractPiS_S_,@"STO_CUDA_ENTRY STV_DEFAULT"
_Z8subtractPiS_S_:
.text._Z8subtractPiS_S_:
        /* <DEDUP_REMOVED lines=17> */
.L_x_6:
        /* <DEDUP_REMOVED lines=15> */
.L_x_14:


//--------------------- .text._Z3addPiS_S_        --------------------------
	.section	.text._Z3addPiS_S_,"ax",@progbits
	.align	128
        .global         _Z3addPiS_S_
        .type           _Z3addPiS_S_,@function
        .size           _Z3addPiS_S_,(.L_x_15 - _Z3addPiS_S_)
        .other          _Z3addPiS_S_,@"STO_CUDA_ENTRY STV_DEFAULT"
_Z3addPiS_S_:
.text._Z3addPiS_S_:
        /* <DEDUP_REMOVED lines=17> */
.L_x_7:
        /* <DEDUP_REMOVED lines=15> */
.L_x_15:


//--------------------- .nv.shared.reserved.0     --------------------------
	.section	.nv.shared.reserved.0,"aw",@nobits
	.weak		__nv_reservedSMEM_offset_0_alias
	.size		__nv_reservedSMEM_offset_0_alias, 0, 64
	.other		__nv_reservedSMEM_offset_0_alias,@"STO_CUDA_RESERVED_SHARED STV_DEFAULT"
__nv_reservedSMEM_offset_0_alias:
	.zero		0
	.zero		64


//--------------------- .nv.constant0._Z7mod_regPiS_S_ --------------------------
	.section	.nv.constant0._Z7mod_regPiS_S_,"a",@progbits
	.sectionflags	@""
	.align	4
.nv.constant0._Z7mod_regPiS_S_:
	.zero		920


//--------------------- .nv.constant0._Z8mult_regPiS_S_ --------------------------
	.section	.nv.constant0._Z8mult_regPiS_S_,"a",@progbits
	.sectionflags	@""
	.align	4
.nv.constant0._Z8mult_regPiS_S_:
	.zero		920


//--------------------- .nv.constant0._Z12subtract_regPiS_S_ --------------------------
	.section	.nv.constant0._Z12subtract_regPiS_S_,"a",@progbits
	.sectionflags	@""
	.align	4
.nv.constant0._Z12subtract_regPiS_S_:
	.zero		920


//--------------------- .nv.constant0._Z7add_regPiS_S_ --------------------------
	.section	.nv.constant0._Z7add_regPiS_S_,"a",@progbits
	.sectionflags	@""
	.align	4
.nv.constant0._Z7add_regPiS_S_:
	.zero		920


//--------------------- .nv.constant0._Z3modPiS_S_ --------------------------
	.section	.nv.constant0._Z3modPiS_S_,"a",@progbits
	.sectionflags	@""
	.align	4
.nv.constant0._Z3modPiS_S_:
	.zero		920


//--------------------- .nv.constant0._Z4multPiS_S_ --------------------------
	.section	.nv.constant0._Z4multPiS_S_,"a",@progbits
	.sectionflags	@""
	.align	4
.nv.constant0._Z4multPiS_S_:
	.zero		920


//--------------------- .nv.constant0._Z8subtractPiS_S_ --------------------------
	.section	.nv.constant0._Z8subtractPiS_S_,"a",@progbits
	.sectionflags	@""
	.align	4
.nv.constant0._Z8subtractPiS_S_:
	.zero		920


//--------------------- .nv.constant0._Z3addPiS_S_ --------------------------
	.section	.nv.constant0._Z3addPiS_S_,"a",@progbits
	.sectionflags	@""
	.align	4
.nv.constant0._Z3addPiS_S_:
	.zero		920


//--------------------- SYMBOLS --------------------------

	.type		.nv.reservedSmem.offset0,@object
	.size		.nv.reservedSmem.offset0,0x4
